//
// Generated by NVIDIA NVVM Compiler
//
// Compiler Build ID: CL-36424714
// Cuda compilation tools, release 13.0, V13.0.88
// Based on NVVM 20.0.0
//

.version 9.0
.target sm_100
.address_size 64

	// .globl	_Z6squarePiS_

.visible .entry _Z6squarePiS_(
	.param .u64 .ptr .align 1 _Z6squarePiS__param_0,
	.param .u64 .ptr .align 1 _Z6squarePiS__param_1
)
{
	.reg .b32 	%r<4>;
	.reg .b64 	%rd<8>;

	ld.param.u64 	%rd1, [_Z6squarePiS__param_0];
	ld.param.u64 	%rd2, [_Z6squarePiS__param_1];
	cvta.to.global.u64 	%rd3, %rd1;
	cvta.to.global.u64 	%rd4, %rd2;
	mov.u32 	%r1, %tid.x;
	mul.wide.u32 	%rd5, %r1, 4;
	add.s64 	%rd6, %rd4, %rd5;
	ld.global.u32 	%r2, [%rd6];
	mul.lo.s32 	%r3, %r2, %r2;
	add.s64 	%rd7, %rd3, %rd5;
	st.global.u32 	[%rd7], %r3;
	ret;

}


// ===== COMPILED SASS (sm_100) =====

	.target	sm_100

	.elftype	@"ET_EXEC"


//--------------------- .note.nv.tkinfo           --------------------------
	.section	.note.nv.tkinfo,"",@"SHT_NOTE"
	.sectionflags	@"SHF_NOTE_NV_TKINFO"
	.tkinfo
        /*0018*/ 	.word	0x00000002
        /*0030*/ 	.string	""
        /*0030*/ 	.string	"ptxas"
        /*0030*/ 	.string	"Cuda compilation tools, release 13.0, V13.0.88"
        /*0030*/ 	.string	"Build cuda_13.0.r13.0/compiler.36424714_0"
        /*0030*/ 	.string	"-arch sm_100 -m 64 "



//--------------------- .note.nv.cuinfo           --------------------------
	.section	.note.nv.cuinfo,"",@"SHT_NOTE"
	.sectionflags	@"SHF_NOTE_NV_CUINFO"
        /*0018*/ 	.short	0x0002
        /*001a*/ 	.short	0x0064
        /*001c*/ 	.short	0x0082
	.zero		2


//--------------------- .nv.info                  --------------------------
	.section	.nv.info,"",@"SHT_CUDA_INFO"
	.align	4


	//----- nvinfo : EIATTR_REGCOUNT
	.align		4
        /*0000*/ 	.byte	0x04, 0x2f
        /*0002*/ 	.short	(.L_1 - .L_0)
	.align		4
.L_0:
        /*0004*/ 	.word	index@(_Z6squarePiS_)
        /*0008*/ 	.word	0x0000000a


	//----- nvinfo : EIATTR_FRAME_SIZE
	.align		4
.L_1:
        /*000c*/ 	.byte	0x04, 0x11
        /*000e*/ 	.short	(.L_3 - .L_2)
	.align		4
.L_2:
        /*0010*/ 	.word	index@(_Z6squarePiS_)
        /*0014*/ 	.word	0x00000000


	//----- nvinfo : EIATTR_MIN_STACK_SIZE
	.align		4
.L_3:
        /*0018*/ 	.byte	0x04, 0x12
        /*001a*/ 	.short	(.L_5 - .L_4)
	.align		4
.L_4:
        /*001c*/ 	.word	index@(_Z6squarePiS_)
        /*0020*/ 	.word	0x00000000
.L_5:


//--------------------- .nv.compat                --------------------------
	.section	.nv.compat,"",@"SHT_CUDA_COMPAT_INFO"
	.align	4
        /*0000*/ 	.byte	0x02, 0x09, 0x00, 0x00, 0x02, 0x02, 0x01, 0x00, 0x02, 0x05, 0x05, 0x00, 0x03, 0x07, 0x01, 0x01
        /*0010*/ 	.byte	0x02, 0x03, 0x00, 0x00, 0x02, 0x06, 0x01, 0x00, 0x04, 0x0b, 0x08, 0x00, 0x09, 0x00, 0x00, 0x00
        /*0020*/ 	.byte	0x00, 0x00, 0x00, 0x00


//--------------------- .nv.info._Z6squarePiS_    --------------------------
	.section	.nv.info._Z6squarePiS_,"",@"SHT_CUDA_INFO"
	.sectionflags	@""
	.align	4


	//----- nvinfo : EIATTR_CUDA_API_VERSION
	.align		4
        /*0000*/ 	.byte	0x04, 0x37
        /*0002*/ 	.short	(.L_7 - .L_6)
.L_6:
        /*0004*/ 	.word	0x00000082


	//----- nvinfo : EIATTR_KPARAM_INFO
	.align		4
.L_7:
        /*0008*/ 	.byte	0x04, 0x17
        /*000a*/ 	.short	(.L_9 - .L_8)
.L_8:
        /*000c*/ 	.word	0x00000000
        /*0010*/ 	.short	0x0001
        /*0012*/ 	.short	0x0008
        /*0014*/ 	.byte	0x00, 0xf5, 0x21, 0x00


	//----- nvinfo : EIATTR_KPARAM_INFO
	.align		4
.L_9:
        /*0018*/ 	.byte	0x04, 0x17
        /*001a*/ 	.short	(.L_11 - .L_10)
.L_10:
        /*001c*/ 	.word	0x00000000
        /*0020*/ 	.short	0x0000
        /*0022*/ 	.short	0x0000
        /*0024*/ 	.byte	0x00, 0xf5, 0x21, 0x00


	//----- nvinfo : EIATTR_SPARSE_MMA_MASK
	.align		4
.L_11:
        /*0028*/ 	.byte	0x03, 0x50
        /*002a*/ 	.short	0x0000


	//----- nvinfo : EIATTR_MAXREG_COUNT
	.align		4
        /*002c*/ 	.byte	0x03, 0x1b
        /*002e*/ 	.short	0x00ff


	//----- nvinfo : EIATTR_MERCURY_ISA_VERSION
	.align		4
        /*0030*/ 	.byte	0x03, 0x5f
        /*0032*/ 	.short	0x0101


	//----- nvinfo : EIATTR_VRC_CTA_INIT_COUNT
	.align		4
        /*0034*/ 	.byte	0x02, 0x4a
	.zero		1
	.zero		1


	//----- nvinfo : EIATTR_EXIT_INSTR_OFFSETS
	.align		4
        /*0038*/ 	.byte	0x04, 0x1c
        /*003a*/ 	.short	(.L_13 - .L_12)


	//   ....[0]....
.L_12:
        /*003c*/ 	.word	0x000000a0


	//----- nvinfo : EIATTR_CBANK_PARAM_SIZE
	.align		4
.L_13:
        /*0040*/ 	.byte	0x03, 0x19
        /*0042*/ 	.short	0x0010


	//----- nvinfo : EIATTR_PARAM_CBANK
	.align		4
        /*0044*/ 	.byte	0x04, 0x0a
        /*0046*/ 	.short	(.L_15 - .L_14)
	.align		4
.L_14:
        /*0048*/ 	.word	index@(.nv.constant0._Z6squarePiS_)
        /*004c*/ 	.short	0x0380
        /*004e*/ 	.short	0x0010


	//----- nvinfo : EIATTR_SW_WAR
	.align		4
.L_15:
        /*0050*/ 	.byte	0x04, 0x36
        /*0052*/ 	.short	(.L_17 - .L_16)
.L_16:
        /*0054*/ 	.word	0x00000008
.L_17:


//--------------------- .nv.callgraph             --------------------------
	.section	.nv.callgraph,"",@"SHT_CUDA_CALLGRAPH"
	.align	4
	.sectionentsize	8
	.align		4
        /*0000*/ 	.word	0x00000000
	.align		4
        /*0004*/ 	.word	0xffffffff
	.align		4
        /*0008*/ 	.word	0x00000000
	.align		4
        /*000c*/ 	.word	0xfffffffe
	.align		4
        /*0010*/ 	.word	0x00000000
	.align		4
        /*0014*/ 	.word	0xfffffffd
	.align		4
        /*0018*/ 	.word	0x00000000
	.align		4
        /*001c*/ 	.word	0xfffffffc


//--------------------- .text._Z6squarePiS_       --------------------------
	.section	.text._Z6squarePiS_,"ax",@progbits
	.align	128
        .global         _Z6squarePiS_
        .type           _Z6squarePiS_,@function
        .size           _Z6squarePiS_,(.L_x_1 - _Z6squarePiS_)
        .other          _Z6squarePiS_,@"STO_CUDA_ENTRY STV_DEFAULT"
_Z6squarePiS_:
.text._Z6squarePiS_:
[----:B------:R-:W-:Y:S01]  /*0000*/  LDC R1, c[0x0][0x37c] ;  /* 0x0000df00ff017b82 */ /* 0x000fe20000000800 */
[----:B------:R-:W0:Y:S07]  /*0010*/  S2R R7, SR_TID.X ;  /* 0x0000000000077919 */ /* 0x000e2e0000002100 */
[----:B------:R-:W0:Y:S01]  /*0020*/  LDC.64 R2, c[0x0][0x388] ;  /* 0x0000e200ff027b82 */ /* 0x000e220000000a00 */
[----:B------:R-:W1:Y:S07]  /*0030*/  LDCU.64 UR4, c[0x0][0x358] ;  /* 0x00006b00ff0477ac */ /* 0x000e6e0008000a00 */
[----:B------:R-:W2:Y:S01]  /*0040*/  LDC.64 R4, c[0x0][0x380] ;  /* 0x0000e000ff047b82 */ /* 0x000ea20000000a00 */
[----:B0-----:R-:W-:-:S06]  /*0050*/  IMAD.WIDE.U32 R2, R7, 0x4, R2 ;  /* 0x0000000407027825 */ /* 0x001fcc00078e0002 */
[----:B-1----:R-:W3:Y:S01]  /*0060*/  LDG.E R2, desc[UR4][R2.64] ;  /* 0x0000000402027981 */ /* 0x002ee2000c1e1900 */
[----:B--2---:R-:W-:-:S04]  /*0070*/  IMAD.WIDE.U32 R4, R7, 0x4, R4 ;  /* 0x0000000407047825 */ /* 0x004fc800078e0004 */
[----:B---3--:R-:W-:-:S05]  /*0080*/  IMAD R7, R2, R2, RZ ;  /* 0x0000000202077224 */ /* 0x008fca00078e02ff */
[----:B------:R-:W-:Y:S01]  /*0090*/  STG.E desc[UR4][R4.64], R7 ;  /* 0x0000000704007986 */ /* 0x000fe2000c101904 */
[----:B------:R-:W-:Y:S05]  /*00a0*/  EXIT ;  /* 0x000000000000794d */ /* 0x000fea0003800000 */
.L_x_0:
[----:B------:R-:W-:-:S00]  /*00b0*/  BRA `(.L_x_0) ;  /* 0xfffffffc00fc7947 */ /* 0x000fc0000383ffff */
[----:B------:R-:W-:-:S00]  /*00c0*/  NOP ;  /* 0x0000000000007918 */ /* 0x000fc00000000000 */
        /* <DEDUP_REMOVED lines=11> */
.L_x_1:


//--------------------- .nv.shared.reserved.0     --------------------------
	.section	.nv.shared.reserved.0,"aw",@nobits
	.weak		__nv_reservedSMEM_offset_0_alias
	.size		__nv_reservedSMEM_offset_0_alias, 0, 64
	.other		__nv_reservedSMEM_offset_0_alias,@"STO_CUDA_RESERVED_SHARED STV_DEFAULT"
__nv_reservedSMEM_offset_0_alias:
	.zero		0
	.zero		64


//--------------------- .nv.constant0._Z6squarePiS_ --------------------------
	.section	.nv.constant0._Z6squarePiS_,"a",@progbits
	.sectionflags	@""
	.align	4
.nv.constant0._Z6squarePiS_:
	.zero		912


//--------------------- SYMBOLS --------------------------

	.type		.nv.reservedSmem.offset0,@object
	.size		.nv.reservedSmem.offset0,0x4
